//
// Generated by NVIDIA NVVM Compiler
//
// Compiler Build ID: CL-36424714
// Cuda compilation tools, release 13.0, V13.0.88
// Based on NVVM 20.0.0
//

.version 9.0
.target sm_100
.address_size 64

	// .globl	_Z9fill_dataPfii

.visible .entry _Z9fill_dataPfii(
	.param .u64 .ptr .align 1 _Z9fill_dataPfii_param_0,
	.param .u32 _Z9fill_dataPfii_param_1,
	.param .u32 _Z9fill_dataPfii_param_2
)
{
	.reg .pred 	%p<2>;
	.reg .b32 	%r<8>;
	.reg .b32 	%f<2>;
	.reg .b64 	%rd<5>;

	ld.param.u64 	%rd1, [_Z9fill_dataPfii_param_0];
	ld.param.u32 	%r2, [_Z9fill_dataPfii_param_1];
	ld.param.u32 	%r3, [_Z9fill_dataPfii_param_2];
	mov.u32 	%r4, %ctaid.x;
	mov.u32 	%r5, %ntid.x;
	mov.u32 	%r6, %tid.x;
	mad.lo.s32 	%r1, %r4, %r5, %r6;
	setp.ge.s32 	%p1, %r1, %r3;
	@%p1 bra 	$L__BB0_2;
	cvta.to.global.u64 	%rd2, %rd1;
	mad.lo.s32 	%r7, %r2, 100, %r1;
	cvt.rn.f32.s32 	%f1, %r7;
	mul.wide.s32 	%rd3, %r1, 4;
	add.s64 	%rd4, %rd2, %rd3;
	st.global.f32 	[%rd4], %f1;
$L__BB0_2:
	ret;

}


// ===== COMPILED SASS (sm_100) =====

	.target	sm_100

	.elftype	@"ET_EXEC"


//--------------------- .note.nv.tkinfo           --------------------------
	.section	.note.nv.tkinfo,"",@"SHT_NOTE"
	.sectionflags	@"SHF_NOTE_NV_TKINFO"
	.tkinfo
        /*0018*/ 	.word	0x00000002
        /*0030*/ 	.string	""
        /*0030*/ 	.string	"ptxas"
        /*0030*/ 	.string	"Cuda compilation tools, release 13.0, V13.0.88"
        /*0030*/ 	.string	"Build cuda_13.0.r13.0/compiler.36424714_0"
        /*0030*/ 	.string	"-arch sm_100 -m 64 "



//--------------------- .note.nv.cuinfo           --------------------------
	.section	.note.nv.cuinfo,"",@"SHT_NOTE"
	.sectionflags	@"SHF_NOTE_NV_CUINFO"
        /*0018*/ 	.short	0x0002
        /*001a*/ 	.short	0x0064
        /*001c*/ 	.short	0x0082
	.zero		2


//--------------------- .nv.info                  --------------------------
	.section	.nv.info,"",@"SHT_CUDA_INFO"
	.align	4


	//----- nvinfo : EIATTR_REGCOUNT
	.align		4
        /*0000*/ 	.byte	0x04, 0x2f
        /*0002*/ 	.short	(.L_1 - .L_0)
	.align		4
.L_0:
        /*0004*/ 	.word	index@(_Z9fill_dataPfii)
        /*0008*/ 	.word	0x00000008


	//----- nvinfo : EIATTR_FRAME_SIZE
	.align		4
.L_1:
        /*000c*/ 	.byte	0x04, 0x11
        /*000e*/ 	.short	(.L_3 - .L_2)
	.align		4
.L_2:
        /*0010*/ 	.word	index@(_Z9fill_dataPfii)
        /*0014*/ 	.word	0x00000000


	//----- nvinfo : EIATTR_MIN_STACK_SIZE
	.align		4
.L_3:
        /*0018*/ 	.byte	0x04, 0x12
        /*001a*/ 	.short	(.L_5 - .L_4)
	.align		4
.L_4:
        /*001c*/ 	.word	index@(_Z9fill_dataPfii)
        /*0020*/ 	.word	0x00000000
.L_5:


//--------------------- .nv.compat                --------------------------
	.section	.nv.compat,"",@"SHT_CUDA_COMPAT_INFO"
	.align	4
        /*0000*/ 	.byte	0x02, 0x09, 0x00, 0x00, 0x02, 0x02, 0x01, 0x00, 0x02, 0x05, 0x05, 0x00, 0x03, 0x07, 0x01, 0x01
        /*0010*/ 	.byte	0x02, 0x03, 0x00, 0x00, 0x02, 0x06, 0x01, 0x00, 0x04, 0x0b, 0x08, 0x00, 0x09, 0x00, 0x00, 0x00
        /*0020*/ 	.byte	0x00, 0x00, 0x00, 0x00


//--------------------- .nv.info._Z9fill_dataPfii --------------------------
	.section	.nv.info._Z9fill_dataPfii,"",@"SHT_CUDA_INFO"
	.sectionflags	@""
	.align	4


	//----- nvinfo : EIATTR_CUDA_API_VERSION
	.align		4
        /*0000*/ 	.byte	0x04, 0x37
        /*0002*/ 	.short	(.L_7 - .L_6)
.L_6:
        /*0004*/ 	.word	0x00000082


	//----- nvinfo : EIATTR_KPARAM_INFO
	.align		4
.L_7:
        /*0008*/ 	.byte	0x04, 0x17
        /*000a*/ 	.short	(.L_9 - .L_8)
.L_8:
        /*000c*/ 	.word	0x00000000
        /*0010*/ 	.short	0x0002
        /*0012*/ 	.short	0x000c
        /*0014*/ 	.byte	0x00, 0xf0, 0x11, 0x00


	//----- nvinfo : EIATTR_KPARAM_INFO
	.align		4
.L_9:
        /*0018*/ 	.byte	0x04, 0x17
        /*001a*/ 	.short	(.L_11 - .L_10)
.L_10:
        /*001c*/ 	.word	0x00000000
        /*0020*/ 	.short	0x0001
        /*0022*/ 	.short	0x0008
        /*0024*/ 	.byte	0x00, 0xf0, 0x11, 0x00


	//----- nvinfo : EIATTR_KPARAM_INFO
	.align		4
.L_11:
        /*0028*/ 	.byte	0x04, 0x17
        /*002a*/ 	.short	(.L_13 - .L_12)
.L_12:
        /*002c*/ 	.word	0x00000000
        /*0030*/ 	.short	0x0000
        /*0032*/ 	.short	0x0000
        /*0034*/ 	.byte	0x00, 0xf5, 0x21, 0x00


	//----- nvinfo : EIATTR_SPARSE_MMA_MASK
	.align		4
.L_13:
        /*0038*/ 	.byte	0x03, 0x50
        /*003a*/ 	.short	0x0000


	//----- nvinfo : EIATTR_MAXREG_COUNT
	.align		4
        /*003c*/ 	.byte	0x03, 0x1b
        /*003e*/ 	.short	0x00ff


	//----- nvinfo : EIATTR_MERCURY_ISA_VERSION
	.align		4
        /*0040*/ 	.byte	0x03, 0x5f
        /*0042*/ 	.short	0x0101


	//----- nvinfo : EIATTR_VRC_CTA_INIT_COUNT
	.align		4
        /*0044*/ 	.byte	0x02, 0x4a
	.zero		1
	.zero		1


	//----- nvinfo : EIATTR_EXIT_INSTR_OFFSETS
	.align		4
        /*0048*/ 	.byte	0x04, 0x1c
        /*004a*/ 	.short	(.L_15 - .L_14)


	//   ....[0]....
.L_14:
        /*004c*/ 	.word	0x00000070


	//   ....[1]....
        /*0050*/ 	.word	0x000000f0


	//----- nvinfo : EIATTR_CBANK_PARAM_SIZE
	.align		4
.L_15:
        /*0054*/ 	.byte	0x03, 0x19
        /*0056*/ 	.short	0x0010


	//----- nvinfo : EIATTR_PARAM_CBANK
	.align		4
        /*0058*/ 	.byte	0x04, 0x0a
        /*005a*/ 	.short	(.L_17 - .L_16)
	.align		4
.L_16:
        /*005c*/ 	.word	index@(.nv.constant0._Z9fill_dataPfii)
        /*0060*/ 	.short	0x0380
        /*0062*/ 	.short	0x0010


	//----- nvinfo : EIATTR_SW_WAR
	.align		4
.L_17:
        /*0064*/ 	.byte	0x04, 0x36
        /*0066*/ 	.short	(.L_19 - .L_18)
.L_18:
        /*0068*/ 	.word	0x00000008
.L_19:


//--------------------- .nv.callgraph             --------------------------
	.section	.nv.callgraph,"",@"SHT_CUDA_CALLGRAPH"
	.align	4
	.sectionentsize	8
	.align		4
        /*0000*/ 	.word	0x00000000
	.align		4
        /*0004*/ 	.word	0xffffffff
	.align		4
        /*0008*/ 	.word	0x00000000
	.align		4
        /*000c*/ 	.word	0xfffffffe
	.align		4
        /*0010*/ 	.word	0x00000000
	.align		4
        /*0014*/ 	.word	0xfffffffd
	.align		4
        /*0018*/ 	.word	0x00000000
	.align		4
        /*001c*/ 	.word	0xfffffffc


//--------------------- .text._Z9fill_dataPfii    --------------------------
	.section	.text._Z9fill_dataPfii,"ax",@progbits
	.align	128
        .global         _Z9fill_dataPfii
        .type           _Z9fill_dataPfii,@function
        .size           _Z9fill_dataPfii,(.L_x_1 - _Z9fill_dataPfii)
        .other          _Z9fill_dataPfii,@"STO_CUDA_ENTRY STV_DEFAULT"
_Z9fill_dataPfii:
.text._Z9fill_dataPfii:
[----:B------:R-:W-:Y:S01]  /*0000*/  LDC R1, c[0x0][0x37c] ;  /* 0x0000df00ff017b82 */ /* 0x000fe20000000800 */
[----:B------:R-:W0:Y:S07]  /*0010*/  S2R R0, SR_TID.X ;  /* 0x0000000000007919 */ /* 0x000e2e0000002100 */
[----:B------:R-:W0:Y:S01]  /*0020*/  S2UR UR4, SR_CTAID.X ;  /* 0x00000000000479c3 */ /* 0x000e220000002500 */
[----:B------:R-:W1:Y:S07]  /*0030*/  LDCU UR5, c[0x0][0x38c] ;  /* 0x00007180ff0577ac */ /* 0x000e6e0008000800 */
[----:B------:R-:W0:Y:S02]  /*0040*/  LDC R5, c[0x0][0x360] ;  /* 0x0000d800ff057b82 */ /* 0x000e240000000800 */
[----:B0-----:R-:W-:-:S05]  /*0050*/  IMAD R5, R5, UR4, R0 ;  /* 0x0000000405057c24 */ /* 0x001fca000f8e0200 */
[----:B-1----:R-:W-:-:S13]  /*0060*/  ISETP.GE.AND P0, PT, R5, UR5, PT ;  /* 0x0000000505007c0c */ /* 0x002fda000bf06270 */
[----:B------:R-:W-:Y:S05]  /*0070*/  @P0 EXIT ;  /* 0x000000000000094d */ /* 0x000fea0003800000 */
[----:B------:R-:W0:Y:S01]  /*0080*/  LDC R0, c[0x0][0x388] ;  /* 0x0000e200ff007b82 */ /* 0x000e220000000800 */
[----:B------:R-:W1:Y:S07]  /*0090*/  LDCU.64 UR4, c[0x0][0x358] ;  /* 0x00006b00ff0477ac */ /* 0x000e6e0008000a00 */
[----:B------:R-:W2:Y:S01]  /*00a0*/  LDC.64 R2, c[0x0][0x380] ;  /* 0x0000e000ff027b82 */ /* 0x000ea20000000a00 */
[----:B0-----:R-:W-:Y:S02]  /*00b0*/  IMAD R0, R0, 0x64, R5 ;  /* 0x0000006400007824 */ /* 0x001fe400078e0205 */
[----:B--2---:R-:W-:-:S03]  /*00c0*/  IMAD.WIDE R2, R5, 0x4, R2 ;  /* 0x0000000405027825 */ /* 0x004fc600078e0202 */
[----:B------:R-:W-:-:S05]  /*00d0*/  I2FP.F32.S32 R5, R0 ;  /* 0x0000000000057245 */ /* 0x000fca0000201400 */
[----:B-1----:R-:W-:Y:S01]  /*00e0*/  STG.E desc[UR4][R2.64], R5 ;  /* 0x0000000502007986 */ /* 0x002fe2000c101904 */
[----:B------:R-:W-:Y:S05]  /*00f0*/  EXIT ;  /* 0x000000000000794d */ /* 0x000fea0003800000 */
.L_x_0:
[----:B------:R-:W-:-:S00]  /*0100*/  BRA `(.L_x_0) ;  /* 0xfffffffc00fc7947 */ /* 0x000fc0000383ffff */
[----:B------:R-:W-:-:S00]  /*0110*/  NOP ;  /* 0x0000000000007918 */ /* 0x000fc00000000000 */
        /* <DEDUP_REMOVED lines=14> */
.L_x_1:


//--------------------- .nv.shared.reserved.0     --------------------------
	.section	.nv.shared.reserved.0,"aw",@nobits
	.weak		__nv_reservedSMEM_offset_0_alias
	.size		__nv_reservedSMEM_offset_0_alias, 0, 64
	.other		__nv_reservedSMEM_offset_0_alias,@"STO_CUDA_RESERVED_SHARED STV_DEFAULT"
__nv_reservedSMEM_offset_0_alias:
	.zero		0
	.zero		64


//--------------------- .nv.constant0._Z9fill_dataPfii --------------------------
	.section	.nv.constant0._Z9fill_dataPfii,"a",@progbits
	.sectionflags	@""
	.align	4
.nv.constant0._Z9fill_dataPfii:
	.zero		912


//--------------------- SYMBOLS --------------------------

	.type		.nv.reservedSmem.offset0,@object
	.size		.nv.reservedSmem.offset0,0x4
